	.headerflags	@"EF_CUDA_TEXMODE_UNIFIED EF_CUDA_64BIT_ADDRESS EF_CUDA_ACCELERATORS EF_CUDA_SM90 EF_CUDA_VIRTUAL_SM(EF_CUDA_SM90)"
	.elftype	@"ET_EXEC"


//--------------------- .nv.info                  --------------------------
	.section	.nv.info,"",@"SHT_CUDA_INFO"
	.align	4


	//----- nvinfo : EIATTR_REGCOUNT
	.align		4
        /*0000*/ 	.byte	0x04, 0x2f
        /*0002*/ 	.short	(.L_1 - .L_0)
	.align		4
.L_0:
        /*0004*/ 	.word	index@(triton_poi_fused_1)
        /*0008*/ 	.word	0x00000014


	//----- nvinfo : EIATTR_MIN_STACK_SIZE
	.align		4
.L_1:
        /*000c*/ 	.byte	0x04, 0x12
        /*000e*/ 	.short	(.L_3 - .L_2)
	.align		4
.L_2:
        /*0010*/ 	.word	index@(triton_poi_fused_1)
        /*0014*/ 	.word	0x00000000


	//----- nvinfo : EIATTR_FRAME_SIZE
	.align		4
.L_3:
        /*0018*/ 	.byte	0x04, 0x11
        /*001a*/ 	.short	(.L_5 - .L_4)
	.align		4
.L_4:
        /*001c*/ 	.word	index@(triton_poi_fused_1)
        /*0020*/ 	.word	0x00000000


	//----- nvinfo : EIATTR_MIN_STACK_SIZE
	.align		4
.L_5:
        /*0024*/ 	.byte	0x04, 0x12
        /*0026*/ 	.short	(.L_7 - .L_6)
	.align		4
.L_6:
        /*0028*/ 	.word	index@(triton_poi_fused_1)
        /*002c*/ 	.word	0x00000000
.L_7:


//--------------------- .nv.info.triton_poi_fused_1 --------------------------
	.section	.nv.info.triton_poi_fused_1,"",@"SHT_CUDA_INFO"
	.sectionflags	@""
	.align	4


	//----- nvinfo : EIATTR_CUDA_API_VERSION
	.align		4
        /*0000*/ 	.byte	0x04, 0x37
        /*0002*/ 	.short	(.L_9 - .L_8)
.L_8:
        /*0004*/ 	.word	0x0000007c


	//----- nvinfo : EIATTR_KPARAM_INFO
	.align		4
.L_9:
        /*0008*/ 	.byte	0x04, 0x17
        /*000a*/ 	.short	(.L_11 - .L_10)
.L_10:
        /*000c*/ 	.word	0x00000000
        /*0010*/ 	.short	0x0002
        /*0012*/ 	.short	0x0010
        /*0014*/ 	.byte	0x00, 0xf0, 0x11, 0x00


	//----- nvinfo : EIATTR_KPARAM_INFO
	.align		4
.L_11:
        /*0018*/ 	.byte	0x04, 0x17
        /*001a*/ 	.short	(.L_13 - .L_12)
.L_12:
        /*001c*/ 	.word	0x00000000
        /*0020*/ 	.short	0x0001
        /*0022*/ 	.short	0x0008
        /*0024*/ 	.byte	0x00, 0xf4, 0x21, 0x00


	//----- nvinfo : EIATTR_KPARAM_INFO
	.align		4
.L_13:
        /*0028*/ 	.byte	0x04, 0x17
        /*002a*/ 	.short	(.L_15 - .L_14)
.L_14:
        /*002c*/ 	.word	0x00000000
        /*0030*/ 	.short	0x0000
        /*0032*/ 	.short	0x0000
        /*0034*/ 	.byte	0x00, 0xf4, 0x21, 0x00


	//----- nvinfo : EIATTR_SPARSE_MMA_MASK
	.align		4
.L_15:
        /*0038*/ 	.byte	0x03, 0x50
        /*003a*/ 	.short	0x0000


	//----- nvinfo : EIATTR_MAXREG_COUNT
	.align		4
        /*003c*/ 	.byte	0x03, 0x1b
        /*003e*/ 	.short	0x00ff


	//----- nvinfo : EIATTR_EXIT_INSTR_OFFSETS
	.align		4
        /*0040*/ 	.byte	0x04, 0x1c
        /*0042*/ 	.short	(.L_17 - .L_16)


	//   ....[0]....
.L_16:
        /*0044*/ 	.word	0x000002c0


	//   ....[1]....
        /*0048*/ 	.word	0x000002f0


	//----- nvinfo : EIATTR_REQNTID
	.align		4
.L_17:
        /*004c*/ 	.byte	0x04, 0x10
        /*004e*/ 	.short	(.L_19 - .L_18)
.L_18:
        /*0050*/ 	.word	0x00000080
        /*0054*/ 	.word	0x00000001
        /*0058*/ 	.word	0x00000001


	//----- nvinfo : EIATTR_CBANK_PARAM_SIZE
	.align		4
.L_19:
        /*005c*/ 	.byte	0x03, 0x19
        /*005e*/ 	.short	0x0014


	//----- nvinfo : EIATTR_PARAM_CBANK
	.align		4
        /*0060*/ 	.byte	0x04, 0x0a
        /*0062*/ 	.short	(.L_21 - .L_20)
	.align		4
.L_20:
        /*0064*/ 	.word	index@(.nv.constant0.triton_poi_fused_1)
        /*0068*/ 	.short	0x0210
        /*006a*/ 	.short	0x0014


	//----- nvinfo : EIATTR_SW_WAR
	.align		4
.L_21:
        /*006c*/ 	.byte	0x04, 0x36
        /*006e*/ 	.short	(.L_23 - .L_22)
.L_22:
        /*0070*/ 	.word	0x00000008
.L_23:


//--------------------- .nv.callgraph             --------------------------
	.section	.nv.callgraph,"",@"SHT_CUDA_CALLGRAPH"
	.align	4
	.sectionentsize	8
	.align		4
        /*0000*/ 	.word	0x00000000
	.align		4
        /*0004*/ 	.word	0xffffffff
	.align		4
        /*0008*/ 	.word	0x00000000
	.align		4
        /*000c*/ 	.word	0xfffffffe
	.align		4
        /*0010*/ 	.word	0x00000000
	.align		4
        /*0014*/ 	.word	0xfffffffd
	.align		4
        /*0018*/ 	.word	0x00000000
	.align		4
        /*001c*/ 	.word	0xfffffffc


//--------------------- .text.triton_poi_fused_1  --------------------------
	.section	.text.triton_poi_fused_1,"ax",@progbits
	.align	128
        .global         triton_poi_fused_1
        .type           triton_poi_fused_1,@function
        .size           triton_poi_fused_1,(.L_x_1 - triton_poi_fused_1)
        .other          triton_poi_fused_1,@"STO_CUDA_ENTRY STV_DEFAULT"
triton_poi_fused_1:
.text.triton_poi_fused_1:
[----:B------:R-:W0:Y:S02]  /*0000*/  LDC R1, c[0x0][0x28] ;  /* 0x00000a00ff017b82 */ /* 0x000e240000000800 */
[----:B------:R-:W1:Y:S01]  /*0010*/  S2R R5, SR_TID.X ;  /* 0x0000000000057919 */ /* 0x000e620000002100 */
[----:B------:R-:W2:Y:S01]  /*0020*/  LDC.64 R2, c[0x0][0x210] ;  /* 0x00008400ff027b82 */ /* 0x000ea20000000a00 */
[----:B------:R-:W-:Y:S01]  /*0030*/  IMAD.MOV.U32 R17, RZ, RZ, RZ ;  /* 0x000000ffff117224 */ /* 0x000fe200078e00ff */
[----:B------:R-:W-:Y:S01]  /*0040*/  ULDC.64 UR4, c[0x0][0x208] ;  /* 0x0000820000047ab9 */ /* 0x000fe20000000a00 */
[----:B------:R-:W3:Y:S01]  /*0050*/  S2R R0, SR_CTAID.X ;  /* 0x0000000000007919 */ /* 0x000ee20000002500 */
[----:B-1----:R-:W-:Y:S02]  /*0060*/  LOP3.LUT R5, R5, 0x7f, RZ, 0xc0, !PT ;  /* 0x0000007f05057812 */ /* 0x002fe400078ec0ff */
[----:B---3--:R-:W-:-:S03]  /*0070*/  SHF.R.S32.HI R4, RZ, 0x18, R0 ;  /* 0x00000018ff047819 */ /* 0x008fc60000011400 */
[----:B------:R-:W-:Y:S01]  /*0080*/  IMAD R5, R0, 0x80, R5 ;  /* 0x0000008000057824 */ /* 0x000fe200078e0205 */
[----:B------:R-:W-:-:S04]  /*0090*/  SGXT R0, R4, 0x1 ;  /* 0x000000010400781a */ /* 0x000fc80000000200 */
[----:B------:R-:W-:Y:S02]  /*00a0*/  ISETP.GE.AND P0, PT, R5, 0x100, PT ;  /* 0x000001000500780c */ /* 0x000fe40003f06270 */
[CC--:B------:R-:W-:Y:S02]  /*00b0*/  LEA.HI R4, R0.reuse, R5.reuse, RZ, 0x4 ;  /* 0x0000000500047211 */ /* 0x0c0fe400078f20ff */
[----:B------:R-:W-:Y:S02]  /*00c0*/  LEA.HI R0, R0, R5, RZ, 0x6 ;  /* 0x0000000500007211 */ /* 0x000fe400078f30ff */
[----:B------:R-:W-:Y:S02]  /*00d0*/  LOP3.LUT R4, R4, 0xfffffff0, RZ, 0xc0, !PT ;  /* 0xfffffff004047812 */ /* 0x000fe400078ec0ff */
[----:B------:R-:W-:-:S04]  /*00e0*/  LOP3.LUT R0, R0, 0xffffffc0, RZ, 0xc0, !PT ;  /* 0xffffffc000007812 */ /* 0x000fc800078ec0ff */
[----:B------:R-:W-:-:S05]  /*00f0*/  IADD3 R13, R0, R5, -R4 ;  /* 0x00000005000d7210 */ /* 0x000fca0007ffe804 */
[----:B--2---:R-:W-:-:S04]  /*0100*/  IMAD.WIDE R6, R13, 0x4, R2 ;  /* 0x000000040d067825 */ /* 0x004fc800078e0202 */
[----:B------:R-:W-:Y:S01]  /*0110*/  VIADD R9, R13, 0x10 ;  /* 0x000000100d097836 */ /* 0x000fe20000000000 */
[----:B------:R1:W2:Y:S01]  /*0120*/  @!P0 LDG.E.EL R17, desc[UR4][R6.64] ;  /* 0x0000000406118981 */ /* 0x0002a2000c2e1900 */
[----:B------:R-:W-:Y:S02]  /*0130*/  IMAD.MOV.U32 R4, RZ, RZ, RZ ;  /* 0x000000ffff047224 */ /* 0x000fe400078e00ff */
[----:B------:R-:W-:Y:S01]  /*0140*/  IMAD.WIDE R8, R9, 0x4, R2 ;  /* 0x0000000409087825 */ /* 0x000fe200078e0202 */
[----:B------:R-:W-:-:S03]  /*0150*/  CS2R R14, SRZ ;  /* 0x00000000000e7805 */ /* 0x000fc6000001ff00 */
[----:B------:R-:W-:Y:S01]  /*0160*/  VIADD R11, R13, 0x20 ;  /* 0x000000200d0b7836 */ /* 0x000fe20000000000 */
[----:B------:R-:W3:Y:S01]  /*0170*/  @!P0 LDG.E.EL R4, desc[UR4][R8.64] ;  /* 0x0000000408048981 */ /* 0x000ee2000c2e1900 */
[----:B------:R-:W-:Y:S01]  /*0180*/  IMAD.MOV.U32 R0, RZ, RZ, RZ ;  /* 0x000000ffff007224 */ /* 0x000fe200078e00ff */
[----:B-1----:R-:W1:Y:S01]  /*0190*/  LDC.64 R6, c[0x0][0x218] ;  /* 0x00008600ff067b82 */ /* 0x002e620000000a00 */
[----:B------:R-:W-:-:S05]  /*01a0*/  IMAD.WIDE R10, R11, 0x4, R2 ;  /* 0x000000040b0a7825 */ /* 0x000fca00078e0202 */
[----:B------:R-:W4:Y:S01]  /*01b0*/  @!P0 LDG.E.EL R14, desc[UR4][R10.64] ;  /* 0x000000040a0e8981 */ /* 0x000f22000c2e1900 */
[----:B------:R-:W-:-:S04]  /*01c0*/  VIADD R13, R13, 0x30 ;  /* 0x000000300d0d7836 */ /* 0x000fc80000000000 */
[----:B------:R-:W-:-:S05]  /*01d0*/  IMAD.WIDE R12, R13, 0x4, R2 ;  /* 0x000000040d0c7825 */ /* 0x000fca00078e0202 */
[----:B------:R-:W5:Y:S01]  /*01e0*/  @!P0 LDG.E.EL R15, desc[UR4][R12.64] ;  /* 0x000000040c0f8981 */ /* 0x000f62000c2e1900 */
[----:B------:R-:W-:-:S05]  /*01f0*/  IMAD.WIDE R2, R5, 0x4, R2 ;  /* 0x0000000405027825 */ /* 0x000fca00078e0202 */
[----:B------:R1:W5:Y:S02]  /*0200*/  @!P0 LDG.E R0, desc[UR4][R2.64] ;  /* 0x0000000402008981 */ /* 0x000364000c1e1900 */
[----:B-1----:R-:W-:Y:S01]  /*0210*/  IMAD.WIDE R2, R5, 0x4, R6 ;  /* 0x0000000405027825 */ /* 0x002fe200078e0206 */
[C---:B--2---:R-:W-:Y:S02]  /*0220*/  FSETP.NAN.AND P2, PT, R17.reuse, R17, PT ;  /* 0x000000111100720b */ /* 0x044fe40003f48000 */
[----:B---3--:R-:W-:-:S11]  /*0230*/  FSETP.GT.AND P1, PT, R17, R4, PT ;  /* 0x000000041100720b */ /* 0x008fd60003f24000 */
[----:B------:R-:W-:-:S04]  /*0240*/  @!P2 FSEL R17, R17, R4, P1 ;  /* 0x000000041111a208 */ /* 0x000fc80000800000 */
[C---:B----4-:R-:W-:Y:S02]  /*0250*/  FSETP.GT.AND P1, PT, R17.reuse, R14, PT ;  /* 0x0000000e1100720b */ /* 0x050fe40003f24000 */
[----:B------:R-:W-:-:S11]  /*0260*/  FSETP.NAN.AND P2, PT, R17, R17, PT ;  /* 0x000000111100720b */ /* 0x000fd60003f48000 */
[----:B------:R-:W-:-:S04]  /*0270*/  @!P1 FSEL R17, R17, R14, P2 ;  /* 0x0000000e11119208 */ /* 0x000fc80001000000 */
[C---:B-----5:R-:W-:Y:S02]  /*0280*/  FSETP.GT.AND P1, PT, R17.reuse, R15, PT ;  /* 0x0000000f1100720b */ /* 0x060fe40003f24000 */
[----:B------:R-:W-:-:S11]  /*0290*/  FSETP.NAN.AND P2, PT, R17, R17, PT ;  /* 0x000000111100720b */ /* 0x000fd60003f48000 */
[----:B------:R-:W-:-:S05]  /*02a0*/  @!P1 FSEL R17, R17, R15, P2 ;  /* 0x0000000f11119208 */ /* 0x000fca0001000000 */
[----:B------:R-:W-:Y:S01]  /*02b0*/  FADD R0, -R17, R0 ;  /* 0x0000000011007221 */ /* 0x000fe20000000100 */
[----:B------:R-:W-:Y:S06]  /*02c0*/  @P0 EXIT ;  /* 0x000000000000094d */ /* 0x000fec0003800000 */
[----:B------:R-:W-:-:S05]  /*02d0*/  FMUL R5, R0, 0.25 ;  /* 0x3e80000000057820 */ /* 0x000fca0000400000 */
[----:B------:R-:W-:Y:S01]  /*02e0*/  STG.E desc[UR4][R2.64], R5 ;  /* 0x0000000502007986 */ /* 0x000fe2000c101904 */
[----:B------:R-:W-:Y:S05]  /*02f0*/  EXIT ;  /* 0x000000000000794d */ /* 0x000fea0003800000 */
.L_x_0:
[----:B------:R-:W-:-:S00]  /*0300*/  BRA `(.L_x_0) ;  /* 0xfffffffc00fc7947 */ /* 0x000fc0000383ffff */
[----:B------:R-:W-:-:S00]  /*0310*/  NOP ;  /* 0x0000000000007918 */ /* 0x000fc00000000000 */
        /* <DEDUP_REMOVED lines=14> */
.L_x_1:


//--------------------- .nv.constant0.triton_poi_fused_1 --------------------------
	.section	.nv.constant0.triton_poi_fused_1,"a",@progbits
	.sectionflags	@""
	.align	4
.nv.constant0.triton_poi_fused_1:
	.zero		548
